//
// Generated by NVIDIA NVVM Compiler
//
// Compiler Build ID: CL-36424714
// Cuda compilation tools, release 13.0, V13.0.88
// Based on NVVM 20.0.0
//

.version 9.0
.target sm_100
.address_size 64

	// .globl	_Z14calculateCountPiPKhS_S_iiiii

.visible .entry _Z14calculateCountPiPKhS_S_iiiii(
	.param .u64 .ptr .align 1 _Z14calculateCountPiPKhS_S_iiiii_param_0,
	.param .u64 .ptr .align 1 _Z14calculateCountPiPKhS_S_iiiii_param_1,
	.param .u64 .ptr .align 1 _Z14calculateCountPiPKhS_S_iiiii_param_2,
	.param .u64 .ptr .align 1 _Z14calculateCountPiPKhS_S_iiiii_param_3,
	.param .u32 _Z14calculateCountPiPKhS_S_iiiii_param_4,
	.param .u32 _Z14calculateCountPiPKhS_S_iiiii_param_5,
	.param .u32 _Z14calculateCountPiPKhS_S_iiiii_param_6,
	.param .u32 _Z14calculateCountPiPKhS_S_iiiii_param_7,
	.param .u32 _Z14calculateCountPiPKhS_S_iiiii_param_8
)
{


	ret;

}


// ===== COMPILED SASS (sm_100) =====

	.target	sm_100

	.elftype	@"ET_EXEC"


//--------------------- .note.nv.tkinfo           --------------------------
	.section	.note.nv.tkinfo,"",@"SHT_NOTE"
	.sectionflags	@"SHF_NOTE_NV_TKINFO"
	.tkinfo
        /*0018*/ 	.word	0x00000002
        /*0030*/ 	.string	""
        /*0030*/ 	.string	"ptxas"
        /*0030*/ 	.string	"Cuda compilation tools, release 13.0, V13.0.88"
        /*0030*/ 	.string	"Build cuda_13.0.r13.0/compiler.36424714_0"
        /*0030*/ 	.string	"-arch sm_100 -m 64 "



//--------------------- .note.nv.cuinfo           --------------------------
	.section	.note.nv.cuinfo,"",@"SHT_NOTE"
	.sectionflags	@"SHF_NOTE_NV_CUINFO"
        /*0018*/ 	.short	0x0002
        /*001a*/ 	.short	0x0064
        /*001c*/ 	.short	0x0082
	.zero		2


//--------------------- .nv.info                  --------------------------
	.section	.nv.info,"",@"SHT_CUDA_INFO"
	.align	4


	//----- nvinfo : EIATTR_REGCOUNT
	.align		4
        /*0000*/ 	.byte	0x04, 0x2f
        /*0002*/ 	.short	(.L_1 - .L_0)
	.align		4
.L_0:
        /*0004*/ 	.word	index@(_Z14calculateCountPiPKhS_S_iiiii)
        /*0008*/ 	.word	0x00000004


	//----- nvinfo : EIATTR_FRAME_SIZE
	.align		4
.L_1:
        /*000c*/ 	.byte	0x04, 0x11
        /*000e*/ 	.short	(.L_3 - .L_2)
	.align		4
.L_2:
        /*0010*/ 	.word	index@(_Z14calculateCountPiPKhS_S_iiiii)
        /*0014*/ 	.word	0x00000000


	//----- nvinfo : EIATTR_MIN_STACK_SIZE
	.align		4
.L_3:
        /*0018*/ 	.byte	0x04, 0x12
        /*001a*/ 	.short	(.L_5 - .L_4)
	.align		4
.L_4:
        /*001c*/ 	.word	index@(_Z14calculateCountPiPKhS_S_iiiii)
        /*0020*/ 	.word	0x00000000
.L_5:


//--------------------- .nv.compat                --------------------------
	.section	.nv.compat,"",@"SHT_CUDA_COMPAT_INFO"
	.align	4
        /*0000*/ 	.byte	0x02, 0x09, 0x00, 0x00, 0x02, 0x02, 0x01, 0x00, 0x02, 0x05, 0x05, 0x00, 0x03, 0x07, 0x01, 0x01
        /*0010*/ 	.byte	0x02, 0x03, 0x00, 0x00, 0x02, 0x06, 0x01, 0x00, 0x04, 0x0b, 0x08, 0x00, 0x09, 0x00, 0x00, 0x00
        /*0020*/ 	.byte	0x00, 0x00, 0x00, 0x00


//--------------------- .nv.info._Z14calculateCountPiPKhS_S_iiiii --------------------------
	.section	.nv.info._Z14calculateCountPiPKhS_S_iiiii,"",@"SHT_CUDA_INFO"
	.sectionflags	@""
	.align	4


	//----- nvinfo : EIATTR_CUDA_API_VERSION
	.align		4
        /*0000*/ 	.byte	0x04, 0x37
        /*0002*/ 	.short	(.L_7 - .L_6)
.L_6:
        /*0004*/ 	.word	0x00000082


	//----- nvinfo : EIATTR_KPARAM_INFO
	.align		4
.L_7:
        /*0008*/ 	.byte	0x04, 0x17
        /*000a*/ 	.short	(.L_9 - .L_8)
.L_8:
        /*000c*/ 	.word	0x00000000
        /*0010*/ 	.short	0x0008
        /*0012*/ 	.short	0x0030
        /*0014*/ 	.byte	0x00, 0xf0, 0x11, 0x00


	//----- nvinfo : EIATTR_KPARAM_INFO
	.align		4
.L_9:
        /*0018*/ 	.byte	0x04, 0x17
        /*001a*/ 	.short	(.L_11 - .L_10)
.L_10:
        /*001c*/ 	.word	0x00000000
        /*0020*/ 	.short	0x0007
        /*0022*/ 	.short	0x002c
        /*0024*/ 	.byte	0x00, 0xf0, 0x11, 0x00


	//----- nvinfo : EIATTR_KPARAM_INFO
	.align		4
.L_11:
        /*0028*/ 	.byte	0x04, 0x17
        /*002a*/ 	.short	(.L_13 - .L_12)
.L_12:
        /*002c*/ 	.word	0x00000000
        /*0030*/ 	.short	0x0006
        /*0032*/ 	.short	0x0028
        /*0034*/ 	.byte	0x00, 0xf0, 0x11, 0x00


	//----- nvinfo : EIATTR_KPARAM_INFO
	.align		4
.L_13:
        /*0038*/ 	.byte	0x04, 0x17
        /*003a*/ 	.short	(.L_15 - .L_14)
.L_14:
        /*003c*/ 	.word	0x00000000
        /*0040*/ 	.short	0x0005
        /*0042*/ 	.short	0x0024
        /*0044*/ 	.byte	0x00, 0xf0, 0x11, 0x00


	//----- nvinfo : EIATTR_KPARAM_INFO
	.align		4
.L_15:
        /*0048*/ 	.byte	0x04, 0x17
        /*004a*/ 	.short	(.L_17 - .L_16)
.L_16:
        /*004c*/ 	.word	0x00000000
        /*0050*/ 	.short	0x0004
        /*0052*/ 	.short	0x0020
        /*0054*/ 	.byte	0x00, 0xf0, 0x11, 0x00


	//----- nvinfo : EIATTR_KPARAM_INFO
	.align		4
.L_17:
        /*0058*/ 	.byte	0x04, 0x17
        /*005a*/ 	.short	(.L_19 - .L_18)
.L_18:
        /*005c*/ 	.word	0x00000000
        /*0060*/ 	.short	0x0003
        /*0062*/ 	.short	0x0018
        /*0064*/ 	.byte	0x00, 0xf5, 0x21, 0x00


	//----- nvinfo : EIATTR_KPARAM_INFO
	.align		4
.L_19:
        /*0068*/ 	.byte	0x04, 0x17
        /*006a*/ 	.short	(.L_21 - .L_20)
.L_20:
        /*006c*/ 	.word	0x00000000
        /*0070*/ 	.short	0x0002
        /*0072*/ 	.short	0x0010
        /*0074*/ 	.byte	0x00, 0xf5, 0x21, 0x00


	//----- nvinfo : EIATTR_KPARAM_INFO
	.align		4
.L_21:
        /*0078*/ 	.byte	0x04, 0x17
        /*007a*/ 	.short	(.L_23 - .L_22)
.L_22:
        /*007c*/ 	.word	0x00000000
        /*0080*/ 	.short	0x0001
        /*0082*/ 	.short	0x0008
        /*0084*/ 	.byte	0x00, 0xf5, 0x21, 0x00


	//----- nvinfo : EIATTR_KPARAM_INFO
	.align		4
.L_23:
        /*0088*/ 	.byte	0x04, 0x17
        /*008a*/ 	.short	(.L_25 - .L_24)
.L_24:
        /*008c*/ 	.word	0x00000000
        /*0090*/ 	.short	0x0000
        /*0092*/ 	.short	0x0000
        /*0094*/ 	.byte	0x00, 0xf5, 0x21, 0x00


	//----- nvinfo : EIATTR_SPARSE_MMA_MASK
	.align		4
.L_25:
        /*0098*/ 	.byte	0x03, 0x50
        /*009a*/ 	.short	0x0000


	//----- nvinfo : EIATTR_MAXREG_COUNT
	.align		4
        /*009c*/ 	.byte	0x03, 0x1b
        /*009e*/ 	.short	0x00ff


	//----- nvinfo : EIATTR_MERCURY_ISA_VERSION
	.align		4
        /*00a0*/ 	.byte	0x03, 0x5f
        /*00a2*/ 	.short	0x0101


	//----- nvinfo : EIATTR_VRC_CTA_INIT_COUNT
	.align		4
        /*00a4*/ 	.byte	0x02, 0x4a
	.zero		1
	.zero		1


	//----- nvinfo : EIATTR_EXIT_INSTR_OFFSETS
	.align		4
        /*00a8*/ 	.byte	0x04, 0x1c
        /*00aa*/ 	.short	(.L_27 - .L_26)


	//   ....[0]....
.L_26:
        /*00ac*/ 	.word	0x00000010


	//----- nvinfo : EIATTR_CBANK_PARAM_SIZE
	.align		4
.L_27:
        /*00b0*/ 	.byte	0x03, 0x19
        /*00b2*/ 	.short	0x0034


	//----- nvinfo : EIATTR_PARAM_CBANK
	.align		4
        /*00b4*/ 	.byte	0x04, 0x0a
        /*00b6*/ 	.short	(.L_29 - .L_28)
	.align		4
.L_28:
        /*00b8*/ 	.word	index@(.nv.constant0._Z14calculateCountPiPKhS_S_iiiii)
        /*00bc*/ 	.short	0x0380
        /*00be*/ 	.short	0x0034


	//----- nvinfo : EIATTR_SW_WAR
	.align		4
.L_29:
        /*00c0*/ 	.byte	0x04, 0x36
        /*00c2*/ 	.short	(.L_31 - .L_30)
.L_30:
        /*00c4*/ 	.word	0x00000008
.L_31:


//--------------------- .nv.callgraph             --------------------------
	.section	.nv.callgraph,"",@"SHT_CUDA_CALLGRAPH"
	.align	4
	.sectionentsize	8
	.align		4
        /*0000*/ 	.word	0x00000000
	.align		4
        /*0004*/ 	.word	0xffffffff
	.align		4
        /*0008*/ 	.word	0x00000000
	.align		4
        /*000c*/ 	.word	0xfffffffe
	.align		4
        /*0010*/ 	.word	0x00000000
	.align		4
        /*0014*/ 	.word	0xfffffffd
	.align		4
        /*0018*/ 	.word	0x00000000
	.align		4
        /*001c*/ 	.word	0xfffffffc


//--------------------- .text._Z14calculateCountPiPKhS_S_iiiii --------------------------
	.section	.text._Z14calculateCountPiPKhS_S_iiiii,"ax",@progbits
	.align	128
        .global         _Z14calculateCountPiPKhS_S_iiiii
        .type           _Z14calculateCountPiPKhS_S_iiiii,@function
        .size           _Z14calculateCountPiPKhS_S_iiiii,(.L_x_1 - _Z14calculateCountPiPKhS_S_iiiii)
        .other          _Z14calculateCountPiPKhS_S_iiiii,@"STO_CUDA_ENTRY STV_DEFAULT"
_Z14calculateCountPiPKhS_S_iiiii:
.text._Z14calculateCountPiPKhS_S_iiiii:
[----:B------:R-:W-:Y:S01]  /*0000*/  LDC R1, c[0x0][0x37c] ;  /* 0x0000df00ff017b82 */ /* 0x000fe20000000800 */
[----:B------:R-:W-:Y:S05]  /*0010*/  EXIT ;  /* 0x000000000000794d */ /* 0x000fea0003800000 */
.L_x_0:
[----:B------:R-:W-:-:S00]  /*0020*/  BRA `(.L_x_0) ;  /* 0xfffffffc00fc7947 */ /* 0x000fc0000383ffff */
[----:B------:R-:W-:-:S00]  /*0030*/  NOP ;  /* 0x0000000000007918 */ /* 0x000fc00000000000 */
        /* <DEDUP_REMOVED lines=12> */
.L_x_1:


//--------------------- .nv.shared.reserved.0     --------------------------
	.section	.nv.shared.reserved.0,"aw",@nobits
	.weak		__nv_reservedSMEM_offset_0_alias
	.size		__nv_reservedSMEM_offset_0_alias, 0, 64
	.other		__nv_reservedSMEM_offset_0_alias,@"STO_CUDA_RESERVED_SHARED STV_DEFAULT"
__nv_reservedSMEM_offset_0_alias:
	.zero		0
	.zero		64


//--------------------- .nv.constant0._Z14calculateCountPiPKhS_S_iiiii --------------------------
	.section	.nv.constant0._Z14calculateCountPiPKhS_S_iiiii,"a",@progbits
	.sectionflags	@""
	.align	4
.nv.constant0._Z14calculateCountPiPKhS_S_iiiii:
	.zero		948


//--------------------- SYMBOLS --------------------------

	.type		.nv.reservedSmem.offset0,@object
	.size		.nv.reservedSmem.offset0,0x4
